//
// Generated by NVIDIA NVVM Compiler
//
// Compiler Build ID: CL-36424714
// Cuda compilation tools, release 13.0, V13.0.88
// Based on NVVM 20.0.0
//

.version 9.0
.target sm_100
.address_size 64

	// .globl	_Z14checkDimensionv
.extern .func  (.param .b32 func_retval0) vprintf
(
	.param .b64 vprintf_param_0,
	.param .b64 vprintf_param_1
)
;
.global .align 1 .b8 $str[92] = {116, 104, 114, 101, 97, 100, 73, 100, 120, 58, 32, 40, 37, 100, 44, 32, 37, 100, 44, 32, 37, 100, 41, 32, 98, 108, 111, 99, 107, 73, 100, 120, 58, 32, 40, 37, 100, 44, 32, 37, 100, 44, 32, 37, 100, 41, 32, 98, 108, 111, 99, 107, 68, 105, 109, 58, 32, 40, 37, 100, 44, 32, 37, 100, 44, 32, 37, 100, 41, 32, 103, 114, 105, 100, 68, 105, 109, 58, 32, 40, 37, 100, 44, 32, 37, 100, 44, 32, 37, 100, 41};

.visible .entry _Z14checkDimensionv()
{
	.local .align 16 .b8 	__local_depot0[48];
	.reg .b64 	%SP;
	.reg .b64 	%SPL;
	.reg .b32 	%r<15>;
	.reg .b64 	%rd<5>;

	mov.u64 	%SPL, __local_depot0;
	cvta.local.u64 	%SP, %SPL;
	add.u64 	%rd1, %SP, 0;
	add.u64 	%rd2, %SPL, 0;
	mov.u32 	%r1, %tid.x;
	mov.u32 	%r2, %tid.y;
	mov.u32 	%r3, %tid.z;
	mov.u32 	%r4, %ctaid.x;
	mov.u32 	%r5, %ctaid.y;
	mov.u32 	%r6, %ctaid.z;
	mov.u32 	%r7, %ntid.x;
	mov.u32 	%r8, %ntid.y;
	mov.u32 	%r9, %ntid.z;
	mov.u32 	%r10, %nctaid.x;
	mov.u32 	%r11, %nctaid.y;
	mov.u32 	%r12, %nctaid.z;
	st.local.v4.u32 	[%rd2], {%r1, %r2, %r3, %r4};
	st.local.v4.u32 	[%rd2+16], {%r5, %r6, %r7, %r8};
	st.local.v4.u32 	[%rd2+32], {%r9, %r10, %r11, %r12};
	mov.u64 	%rd3, $str;
	cvta.global.u64 	%rd4, %rd3;
	{ // callseq 0, 0
	.param .b64 param0;
	st.param.b64 	[param0], %rd4;
	.param .b64 param1;
	st.param.b64 	[param1], %rd1;
	.param .b32 retval0;
	call.uni (retval0), 
	vprintf, 
	(
	param0, 
	param1
	);
	ld.param.b32 	%r13, [retval0];
	} // callseq 0
	ret;

}


// ===== COMPILED SASS (sm_100) =====

	.target	sm_100

	.elftype	@"ET_EXEC"


//--------------------- .note.nv.tkinfo           --------------------------
	.section	.note.nv.tkinfo,"",@"SHT_NOTE"
	.sectionflags	@"SHF_NOTE_NV_TKINFO"
	.tkinfo
        /*0018*/ 	.word	0x00000002
        /*0030*/ 	.string	""
        /*0030*/ 	.string	"ptxas"
        /*0030*/ 	.string	"Cuda compilation tools, release 13.0, V13.0.88"
        /*0030*/ 	.string	"Build cuda_13.0.r13.0/compiler.36424714_0"
        /*0030*/ 	.string	"-arch sm_100 -m 64 "



//--------------------- .note.nv.cuinfo           --------------------------
	.section	.note.nv.cuinfo,"",@"SHT_NOTE"
	.sectionflags	@"SHF_NOTE_NV_CUINFO"
        /*0018*/ 	.short	0x0002
        /*001a*/ 	.short	0x0064
        /*001c*/ 	.short	0x0082
	.zero		2


//--------------------- .nv.info                  --------------------------
	.section	.nv.info,"",@"SHT_CUDA_INFO"
	.align	4


	//----- nvinfo : EIATTR_REGCOUNT
	.align		4
        /*0000*/ 	.byte	0x04, 0x2f
        /*0002*/ 	.short	(.L_2 - .L_1)
	.align		4
.L_1:
        /*0004*/ 	.word	index@(_Z14checkDimensionv)
        /*0008*/ 	.word	0x00000018


	//----- nvinfo : EIATTR_FRAME_SIZE
	.align		4
.L_2:
        /*000c*/ 	.byte	0x04, 0x11
        /*000e*/ 	.short	(.L_4 - .L_3)
	.align		4
.L_3:
        /*0010*/ 	.word	index@(_Z14checkDimensionv)
        /*0014*/ 	.word	0x00000030


	//----- nvinfo : EIATTR_MIN_STACK_SIZE
	.align		4
.L_4:
        /*0018*/ 	.byte	0x04, 0x12
        /*001a*/ 	.short	(.L_6 - .L_5)
	.align		4
.L_5:
        /*001c*/ 	.word	index@(_Z14checkDimensionv)
        /*0020*/ 	.word	0x00000030
.L_6:


//--------------------- .nv.compat                --------------------------
	.section	.nv.compat,"",@"SHT_CUDA_COMPAT_INFO"
	.align	4
        /*0000*/ 	.byte	0x02, 0x09, 0x00, 0x00, 0x02, 0x02, 0x01, 0x00, 0x02, 0x05, 0x05, 0x00, 0x03, 0x07, 0x01, 0x01
        /*0010*/ 	.byte	0x02, 0x03, 0x00, 0x00, 0x02, 0x06, 0x01, 0x00, 0x04, 0x0b, 0x08, 0x00, 0x09, 0x00, 0x00, 0x00
        /*0020*/ 	.byte	0x00, 0x00, 0x00, 0x00


//--------------------- .nv.info._Z14checkDimensionv --------------------------
	.section	.nv.info._Z14checkDimensionv,"",@"SHT_CUDA_INFO"
	.sectionflags	@""
	.align	4


	//----- nvinfo : EIATTR_CUDA_API_VERSION
	.align		4
        /*0000*/ 	.byte	0x04, 0x37
        /*0002*/ 	.short	(.L_8 - .L_7)
.L_7:
        /*0004*/ 	.word	0x00000082


	//----- nvinfo : EIATTR_SPARSE_MMA_MASK
	.align		4
.L_8:
        /*0008*/ 	.byte	0x03, 0x50
        /*000a*/ 	.short	0x0000


	//----- nvinfo : EIATTR_MAXREG_COUNT
	.align		4
        /*000c*/ 	.byte	0x03, 0x1b
        /*000e*/ 	.short	0x00ff


	//----- nvinfo : EIATTR_EXTERNS
	.align		4
        /*0010*/ 	.byte	0x04, 0x0f
        /*0012*/ 	.short	(.L_10 - .L_9)


	//   ....[0]....
	.align		4
.L_9:
        /*0014*/ 	.word	index@(vprintf)


	//----- nvinfo : EIATTR_MERCURY_ISA_VERSION
	.align		4
.L_10:
        /*0018*/ 	.byte	0x03, 0x5f
        /*001a*/ 	.short	0x0101


	//----- nvinfo : EIATTR_VRC_CTA_INIT_COUNT
	.align		4
        /*001c*/ 	.byte	0x02, 0x4a
	.zero		1
	.zero		1


	//----- nvinfo : EIATTR_SYSCALL_OFFSETS
	.align		4
        /*0020*/ 	.byte	0x04, 0x46
        /*0022*/ 	.short	(.L_12 - .L_11)


	//   ....[0]....
.L_11:
        /*0024*/ 	.word	0x000001b0


	//----- nvinfo : EIATTR_EXIT_INSTR_OFFSETS
	.align		4
.L_12:
        /*0028*/ 	.byte	0x04, 0x1c
        /*002a*/ 	.short	(.L_14 - .L_13)


	//   ....[0]....
.L_13:
        /*002c*/ 	.word	0x000001c0


	//----- nvinfo : EIATTR_SW_WAR
	.align		4
.L_14:
        /*0030*/ 	.byte	0x04, 0x36
        /*0032*/ 	.short	(.L_16 - .L_15)
.L_15:
        /*0034*/ 	.word	0x00000008
.L_16:


//--------------------- .nv.callgraph             --------------------------
	.section	.nv.callgraph,"",@"SHT_CUDA_CALLGRAPH"
	.align	4
	.sectionentsize	8
	.align		4
        /*0000*/ 	.word	0x00000000
	.align		4
        /*0004*/ 	.word	0xffffffff
	.align		4
        /*0008*/ 	.word	index@(_Z14checkDimensionv)
	.align		4
        /*000c*/ 	.word	index@(vprintf)
	.align		4
        /*0010*/ 	.word	0x00000000
	.align		4
        /*0014*/ 	.word	0xfffffffe
	.align		4
        /*0018*/ 	.word	0x00000000
	.align		4
        /*001c*/ 	.word	0xfffffffd
	.align		4
        /*0020*/ 	.word	0x00000000
	.align		4
        /*0024*/ 	.word	0xfffffffc


//--------------------- .nv.constant4             --------------------------
	.section	.nv.constant4,"a",@progbits
	.align	8
	.align		8
.nv.constant4:
        /*0000*/ 	.dword	vprintf
	.align		8
        /*0008*/ 	.dword	$str


//--------------------- .text._Z14checkDimensionv --------------------------
	.section	.text._Z14checkDimensionv,"ax",@progbits
	.align	128
        .global         _Z14checkDimensionv
        .type           _Z14checkDimensionv,@function
        .size           _Z14checkDimensionv,(.L_x_2 - _Z14checkDimensionv)
        .other          _Z14checkDimensionv,@"STO_CUDA_ENTRY STV_DEFAULT"
_Z14checkDimensionv:
.text._Z14checkDimensionv:
[----:B------:R-:W0:Y:S01]  /*0000*/  LDC R1, c[0x0][0x37c] ;  /* 0x0000df00ff017b82 */ /* 0x000e220000000800 */
[----:B------:R-:W1:Y:S01]  /*0010*/  S2R R8, SR_TID.X ;  /* 0x0000000000087919 */ /* 0x000e620000002100 */
[----:B------:R-:W2:Y:S06]  /*0020*/  LDCU UR5, c[0x0][0x2fc] ;  /* 0x00005f80ff0577ac */ /* 0x000eac0008000800 */
[----:B------:R-:W3:Y:S01]  /*0030*/  LDC R14, c[0x0][0x360] ;  /* 0x0000d800ff0e7b82 */ /* 0x000ee20000000800 */
[----:B0-----:R-:W-:Y:S01]  /*0040*/  VIADD R1, R1, 0xffffffd0 ;  /* 0xffffffd001017836 */ /* 0x001fe20000000000 */
[----:B------:R-:W1:Y:S01]  /*0050*/  S2R R9, SR_TID.Y ;  /* 0x0000000000097919 */ /* 0x000e620000002200 */
[----:B------:R-:W-:Y:S01]  /*0060*/  MOV R0, 0x0 ;  /* 0x0000000000007802 */ /* 0x000fe20000000f00 */
[----:B------:R-:W0:Y:S01]  /*0070*/  LDCU UR4, c[0x0][0x2f8] ;  /* 0x00005f00ff0477ac */ /* 0x000e220008000800 */
[----:B------:R-:W1:Y:S03]  /*0080*/  S2R R10, SR_TID.Z ;  /* 0x00000000000a7919 */ /* 0x000e660000002300 */
[----:B------:R-:W3:Y:S01]  /*0090*/  LDC R15, c[0x0][0x364] ;  /* 0x0000d900ff0f7b82 */ /* 0x000ee20000000800 */
[----:B------:R-:W4:Y:S01]  /*00a0*/  LDCU.64 UR6, c[0x4][0x8] ;  /* 0x01000100ff0677ac */ /* 0x000f220008000a00 */
[----:B------:R-:W1:Y:S01]  /*00b0*/  S2R R11, SR_CTAID.X ;  /* 0x00000000000b7919 */ /* 0x000e620000002500 */
[----:B------:R-:W3:Y:S05]  /*00c0*/  S2R R12, SR_CTAID.Y ;  /* 0x00000000000c7919 */ /* 0x000eea0000002600 */
[----:B------:R-:W5:Y:S01]  /*00d0*/  LDC R16, c[0x0][0x368] ;  /* 0x0000da00ff107b82 */ /* 0x000f620000000800 */
[----:B------:R-:W3:Y:S01]  /*00e0*/  S2R R13, SR_CTAID.Z ;  /* 0x00000000000d7919 */ /* 0x000ee20000002700 */
[----:B0-----:R-:W-:-:S06]  /*00f0*/  IADD3 R6, P0, PT, R1, UR4, RZ ;  /* 0x0000000401067c10 */ /* 0x001fcc000ff1e0ff */
[----:B------:R-:W5:Y:S01]  /*0100*/  LDC R17, c[0x0][0x370] ;  /* 0x0000dc00ff117b82 */ /* 0x000f620000000800 */
[----:B----4-:R-:W-:Y:S01]  /*0110*/  IMAD.U32 R4, RZ, RZ, UR6 ;  /* 0x00000006ff047e24 */ /* 0x010fe2000f8e00ff */
[----:B------:R-:W-:Y:S01]  /*0120*/  MOV R5, UR7 ;  /* 0x0000000700057c02 */ /* 0x000fe20008000f00 */
[----:B--2---:R-:W-:-:S05]  /*0130*/  IMAD.X R7, RZ, RZ, UR5, P0 ;  /* 0x00000005ff077e24 */ /* 0x004fca00080e06ff */
[----:B------:R-:W5:Y:S08]  /*0140*/  LDC R18, c[0x0][0x374] ;  /* 0x0000dd00ff127b82 */ /* 0x000f700000000800 */
[----:B------:R-:W5:Y:S01]  /*0150*/  LDC R19, c[0x0][0x378] ;  /* 0x0000de00ff137b82 */ /* 0x000f620000000800 */
[----:B-1----:R0:W-:Y:S07]  /*0160*/  STL.128 [R1], R8 ;  /* 0x0000000801007387 */ /* 0x0021ee0000100c00 */
[----:B------:R0:W1:Y:S01]  /*0170*/  LDC.64 R2, c[0x4][R0] ;  /* 0x0100000000027b82 */ /* 0x0000620000000a00 */
[----:B---3--:R0:W-:Y:S04]  /*0180*/  STL.128 [R1+0x10], R12 ;  /* 0x0000100c01007387 */ /* 0x0081e80000100c00 */
[----:B-----5:R0:W-:Y:S02]  /*0190*/  STL.128 [R1+0x20], R16 ;  /* 0x0000201001007387 */ /* 0x0201e40000100c00 */
[----:B------:R-:W-:-:S07]  /*01a0*/  LEPC R20, `(.L_x_0) ;  /* 0x000000001014794e */ /* 0x000fce0000000000 */
[----:B01----:R-:W-:Y:S05]  /*01b0*/  CALL.ABS.NOINC R2 ;  /* 0x0000000002007343 */ /* 0x003fea0003c00000 */
.L_x_0:
[----:B------:R-:W-:Y:S05]  /*01c0*/  EXIT ;  /* 0x000000000000794d */ /* 0x000fea0003800000 */
.L_x_1:
[----:B------:R-:W-:-:S00]  /*01d0*/  BRA `(.L_x_1) ;  /* 0xfffffffc00fc7947 */ /* 0x000fc0000383ffff */
[----:B------:R-:W-:-:S00]  /*01e0*/  NOP ;  /* 0x0000000000007918 */ /* 0x000fc00000000000 */
        /* <DEDUP_REMOVED lines=9> */
.L_x_2:


//--------------------- .nv.global.init           --------------------------
	.section	.nv.global.init,"aw",@progbits
.nv.global.init:
	.type		$str,@object
	.size		$str,(.L_0 - $str)
$str:
        /*0000*/ 	.byte	0x74, 0x68, 0x72, 0x65, 0x61, 0x64, 0x49, 0x64, 0x78, 0x3a, 0x20, 0x28, 0x25, 0x64, 0x2c, 0x20
        /*0010*/ 	.byte	0x25, 0x64, 0x2c, 0x20, 0x25, 0x64, 0x29, 0x20, 0x62, 0x6c, 0x6f, 0x63, 0x6b, 0x49, 0x64, 0x78
        /*0020*/ 	.byte	0x3a, 0x20, 0x28, 0x25, 0x64, 0x2c, 0x20, 0x25, 0x64, 0x2c, 0x20, 0x25, 0x64, 0x29, 0x20, 0x62
        /*0030*/ 	.byte	0x6c, 0x6f, 0x63, 0x6b, 0x44, 0x69, 0x6d, 0x3a, 0x20, 0x28, 0x25, 0x64, 0x2c, 0x20, 0x25, 0x64
        /*0040*/ 	.byte	0x2c, 0x20, 0x25, 0x64, 0x29, 0x20, 0x67, 0x72, 0x69, 0x64, 0x44, 0x69, 0x6d, 0x3a, 0x20, 0x28
        /*0050*/ 	.byte	0x25, 0x64, 0x2c, 0x20, 0x25, 0x64, 0x2c, 0x20, 0x25, 0x64, 0x29, 0x00
.L_0:


//--------------------- .nv.shared.reserved.0     --------------------------
	.section	.nv.shared.reserved.0,"aw",@nobits
	.weak		__nv_reservedSMEM_offset_0_alias
	.size		__nv_reservedSMEM_offset_0_alias, 0, 64
	.other		__nv_reservedSMEM_offset_0_alias,@"STO_CUDA_RESERVED_SHARED STV_DEFAULT"
__nv_reservedSMEM_offset_0_alias:
	.zero		0
	.zero		64


//--------------------- .nv.constant0._Z14checkDimensionv --------------------------
	.section	.nv.constant0._Z14checkDimensionv,"a",@progbits
	.sectionflags	@""
	.align	4
.nv.constant0._Z14checkDimensionv:
	.zero		896


//--------------------- SYMBOLS --------------------------

	.type		.nv.reservedSmem.offset0,@object
	.size		.nv.reservedSmem.offset0,0x4
	.type		vprintf,@function
